	.headerflags	@"EF_CUDA_TEXMODE_UNIFIED EF_CUDA_64BIT_ADDRESS EF_CUDA_ACCELERATORS EF_CUDA_SM90 EF_CUDA_VIRTUAL_SM(EF_CUDA_SM90)"
	.elftype	@"ET_EXEC"


//--------------------- .nv.info                  --------------------------
	.section	.nv.info,"",@"SHT_CUDA_INFO"
	.align	4


	//----- nvinfo : EIATTR_REGCOUNT
	.align		4
        /*0000*/ 	.byte	0x04, 0x2f
        /*0002*/ 	.short	(.L_1 - .L_0)
	.align		4
.L_0:
        /*0004*/ 	.word	index@(triton_poi_fused_max_pool2d_with_indices_24)
        /*0008*/ 	.word	0x00000018


	//----- nvinfo : EIATTR_MIN_STACK_SIZE
	.align		4
.L_1:
        /*000c*/ 	.byte	0x04, 0x12
        /*000e*/ 	.short	(.L_3 - .L_2)
	.align		4
.L_2:
        /*0010*/ 	.word	index@(triton_poi_fused_max_pool2d_with_indices_24)
        /*0014*/ 	.word	0x00000000


	//----- nvinfo : EIATTR_FRAME_SIZE
	.align		4
.L_3:
        /*0018*/ 	.byte	0x04, 0x11
        /*001a*/ 	.short	(.L_5 - .L_4)
	.align		4
.L_4:
        /*001c*/ 	.word	index@(triton_poi_fused_max_pool2d_with_indices_24)
        /*0020*/ 	.word	0x00000000


	//----- nvinfo : EIATTR_MIN_STACK_SIZE
	.align		4
.L_5:
        /*0024*/ 	.byte	0x04, 0x12
        /*0026*/ 	.short	(.L_7 - .L_6)
	.align		4
.L_6:
        /*0028*/ 	.word	index@(triton_poi_fused_max_pool2d_with_indices_24)
        /*002c*/ 	.word	0x00000000
.L_7:


//--------------------- .nv.info.triton_poi_fused_max_pool2d_with_indices_24 --------------------------
	.section	.nv.info.triton_poi_fused_max_pool2d_with_indices_24,"",@"SHT_CUDA_INFO"
	.sectionflags	@""
	.align	4


	//----- nvinfo : EIATTR_CUDA_API_VERSION
	.align		4
        /*0000*/ 	.byte	0x04, 0x37
        /*0002*/ 	.short	(.L_9 - .L_8)
.L_8:
        /*0004*/ 	.word	0x0000007c


	//----- nvinfo : EIATTR_KPARAM_INFO
	.align		4
.L_9:
        /*0008*/ 	.byte	0x04, 0x17
        /*000a*/ 	.short	(.L_11 - .L_10)
.L_10:
        /*000c*/ 	.word	0x00000000
        /*0010*/ 	.short	0x0003
        /*0012*/ 	.short	0x0018
        /*0014*/ 	.byte	0x00, 0xf0, 0x11, 0x00


	//----- nvinfo : EIATTR_KPARAM_INFO
	.align		4
.L_11:
        /*0018*/ 	.byte	0x04, 0x17
        /*001a*/ 	.short	(.L_13 - .L_12)
.L_12:
        /*001c*/ 	.word	0x00000000
        /*0020*/ 	.short	0x0002
        /*0022*/ 	.short	0x0010
        /*0024*/ 	.byte	0x00, 0xf4, 0x21, 0x00


	//----- nvinfo : EIATTR_KPARAM_INFO
	.align		4
.L_13:
        /*0028*/ 	.byte	0x04, 0x17
        /*002a*/ 	.short	(.L_15 - .L_14)
.L_14:
        /*002c*/ 	.word	0x00000000
        /*0030*/ 	.short	0x0001
        /*0032*/ 	.short	0x0008
        /*0034*/ 	.byte	0x00, 0xf4, 0x21, 0x00


	//----- nvinfo : EIATTR_KPARAM_INFO
	.align		4
.L_15:
        /*0038*/ 	.byte	0x04, 0x17
        /*003a*/ 	.short	(.L_17 - .L_16)
.L_16:
        /*003c*/ 	.word	0x00000000
        /*0040*/ 	.short	0x0000
        /*0042*/ 	.short	0x0000
        /*0044*/ 	.byte	0x00, 0xf4, 0x21, 0x00


	//----- nvinfo : EIATTR_SPARSE_MMA_MASK
	.align		4
.L_17:
        /*0048*/ 	.byte	0x03, 0x50
        /*004a*/ 	.short	0x0000


	//----- nvinfo : EIATTR_MAXREG_COUNT
	.align		4
        /*004c*/ 	.byte	0x03, 0x1b
        /*004e*/ 	.short	0x00ff


	//----- nvinfo : EIATTR_EXIT_INSTR_OFFSETS
	.align		4
        /*0050*/ 	.byte	0x04, 0x1c
        /*0052*/ 	.short	(.L_19 - .L_18)


	//   ....[0]....
.L_18:
        /*0054*/ 	.word	0x00000660


	//   ....[1]....
        /*0058*/ 	.word	0x00000680


	//----- nvinfo : EIATTR_REQNTID
	.align		4
.L_19:
        /*005c*/ 	.byte	0x04, 0x10
        /*005e*/ 	.short	(.L_21 - .L_20)
.L_20:
        /*0060*/ 	.word	0x00000080
        /*0064*/ 	.word	0x00000001
        /*0068*/ 	.word	0x00000001


	//----- nvinfo : EIATTR_CBANK_PARAM_SIZE
	.align		4
.L_21:
        /*006c*/ 	.byte	0x03, 0x19
        /*006e*/ 	.short	0x001c


	//----- nvinfo : EIATTR_PARAM_CBANK
	.align		4
        /*0070*/ 	.byte	0x04, 0x0a
        /*0072*/ 	.short	(.L_23 - .L_22)
	.align		4
.L_22:
        /*0074*/ 	.word	index@(.nv.constant0.triton_poi_fused_max_pool2d_with_indices_24)
        /*0078*/ 	.short	0x0210
        /*007a*/ 	.short	0x001c


	//----- nvinfo : EIATTR_SW_WAR
	.align		4
.L_23:
        /*007c*/ 	.byte	0x04, 0x36
        /*007e*/ 	.short	(.L_25 - .L_24)
.L_24:
        /*0080*/ 	.word	0x00000008
.L_25:


//--------------------- .nv.callgraph             --------------------------
	.section	.nv.callgraph,"",@"SHT_CUDA_CALLGRAPH"
	.align	4
	.sectionentsize	8
	.align		4
        /*0000*/ 	.word	0x00000000
	.align		4
        /*0004*/ 	.word	0xffffffff
	.align		4
        /*0008*/ 	.word	0x00000000
	.align		4
        /*000c*/ 	.word	0xfffffffe
	.align		4
        /*0010*/ 	.word	0x00000000
	.align		4
        /*0014*/ 	.word	0xfffffffd
	.align		4
        /*0018*/ 	.word	0x00000000
	.align		4
        /*001c*/ 	.word	0xfffffffc


//--------------------- .text.triton_poi_fused_max_pool2d_with_indices_24 --------------------------
	.section	.text.triton_poi_fused_max_pool2d_with_indices_24,"ax",@progbits
	.align	128
        .global         triton_poi_fused_max_pool2d_with_indices_24
        .type           triton_poi_fused_max_pool2d_with_indices_24,@function
        .size           triton_poi_fused_max_pool2d_with_indices_24,(.L_x_1 - triton_poi_fused_max_pool2d_with_indices_24)
        .other          triton_poi_fused_max_pool2d_with_indices_24,@"STO_CUDA_ENTRY STV_DEFAULT"
triton_poi_fused_max_pool2d_with_indices_24:
.text.triton_poi_fused_max_pool2d_with_indices_24:
[----:B------:R-:W0:Y:S02]  /*0000*/  LDC R1, c[0x0][0x28] ;  /* 0x00000a00ff017b82 */ /* 0x000e240000000800 */
[----:B------:R-:W1:Y:S01]  /*0010*/  S2R R0, SR_TID.X ;  /* 0x0000000000007919 */ /* 0x000e620000002100 */
[----:B------:R-:W-:Y:S01]  /*0020*/  ULDC.64 UR4, c[0x0][0x208] ;  /* 0x0000820000047ab9 */ /* 0x000fe20000000a00 */
[----:B------:R-:W2:Y:S01]  /*0030*/  S2R R3, SR_CTAID.X ;  /* 0x0000000000037919 */ /* 0x000ea20000002500 */
[----:B------:R-:W-:Y:S01]  /*0040*/  IMAD.MOV.U32 R21, RZ, RZ, RZ ;  /* 0x000000ffff157224 */ /* 0x000fe200078e00ff */
[----:B------:R-:W-:Y:S01]  /*0050*/  ULDC.64 UR6, c[0x0][0x220] ;  /* 0x0000880000067ab9 */ /* 0x000fe20000000a00 */
[----:B-1----:R-:W-:Y:S02]  /*0060*/  LOP3.LUT R0, R0, 0x7f, RZ, 0xc0, !PT ;  /* 0x0000007f00007812 */ /* 0x002fe400078ec0ff */
[----:B--2---:R-:W-:-:S03]  /*0070*/  SHF.R.S32.HI R2, RZ, 0x18, R3 ;  /* 0x00000018ff027819 */ /* 0x004fc60000011403 */
[----:B------:R-:W-:Y:S01]  /*0080*/  IMAD R0, R3, 0x80, R0 ;  /* 0x0000008003007824 */ /* 0x000fe200078e0200 */
[----:B------:R-:W-:-:S03]  /*0090*/  SGXT R3, R2, 0x1 ;  /* 0x000000010203781a */ /* 0x000fc60000000200 */
[C---:B------:R-:W-:Y:S01]  /*00a0*/  IMAD.HI R4, R0.reuse, 0x2aaaaaab, RZ ;  /* 0x2aaaaaab00047827 */ /* 0x040fe200078e02ff */
[C---:B------:R-:W-:Y:S02]  /*00b0*/  ISETP.GE.AND P0, PT, R0.reuse, 0x4800, PT ;  /* 0x000048000000780c */ /* 0x040fe40003f06270 */
[----:B------:R-:W-:Y:S01]  /*00c0*/  LEA.HI R3, R3, R0, RZ, 0x9 ;  /* 0x0000000003037211 */ /* 0x000fe200078f48ff */
[----:B------:R-:W-:Y:S01]  /*00d0*/  IMAD.HI R2, R0, 0x38e38e39, RZ ;  /* 0x38e38e3900027827 */ /* 0x000fe200078e02ff */
[----:B------:R-:W-:Y:S02]  /*00e0*/  SHF.R.U32.HI R9, RZ, 0x1f, R4 ;  /* 0x0000001fff097819 */ /* 0x000fe40000011604 */
[----:B------:R-:W-:Y:S02]  /*00f0*/  SHF.R.S32.HI R6, RZ, 0x9, R3 ;  /* 0x00000009ff067819 */ /* 0x000fe40000011403 */
[----:B------:R-:W-:Y:S02]  /*0100*/  SHF.R.U32.HI R7, RZ, 0x1f, R2 ;  /* 0x0000001fff077819 */ /* 0x000fe40000011602 */
[----:B------:R-:W-:Y:S01]  /*0110*/  LOP3.LUT R5, R3, 0xfffffe00, RZ, 0xc0, !PT ;  /* 0xfffffe0003057812 */ /* 0x000fe200078ec0ff */
[----:B------:R-:W-:Y:S01]  /*0120*/  IMAD.HI R8, R6, 0x55555556, RZ ;  /* 0x5555555606087827 */ /* 0x000fe200078e02ff */
[----:B------:R-:W-:-:S02]  /*0130*/  LEA.HI.SX32 R9, R4, R9, 0x18 ;  /* 0x0000000904097211 */ /* 0x000fc400078fc2ff */
[----:B------:R-:W-:Y:S01]  /*0140*/  LEA.HI.SX32 R4, R2, R7, 0x16 ;  /* 0x0000000702047211 */ /* 0x000fe200078fb2ff */
[----:B------:R-:W-:Y:S01]  /*0150*/  IMAD.IADD R5, R0, 0x1, -R5 ;  /* 0x0000000100057824 */ /* 0x000fe200078e0a05 */
[----:B------:R-:W1:Y:S01]  /*0160*/  LDC.64 R2, c[0x0][0x210] ;  /* 0x00008400ff027b82 */ /* 0x000e620000000a00 */
[----:B------:R-:W-:Y:S01]  /*0170*/  IMAD.HI R7, R9, 0x55555556, RZ ;  /* 0x5555555609077827 */ /* 0x000fe200078e02ff */
[----:B------:R-:W-:-:S03]  /*0180*/  LEA.HI R11, R8, R8, RZ, 0x1 ;  /* 0x00000008080b7211 */ /* 0x000fc600078f08ff */
[----:B------:R-:W-:Y:S01]  /*0190*/  IMAD R8, R4, 0x6200, R5 ;  /* 0x0000620004087824 */ /* 0x000fe200078e0205 */
[----:B------:R-:W-:Y:S01]  /*01a0*/  LEA.HI R4, R7, R7, RZ, 0x1 ;  /* 0x0000000707047211 */ /* 0x000fe200078f08ff */
[----:B------:R-:W-:Y:S01]  /*01b0*/  IMAD R11, R11, -0x3, R6 ;  /* 0xfffffffd0b0b7824 */ /* 0x000fe200078e0206 */
[----:B------:R-:W-:-:S03]  /*01c0*/  CS2R R6, SRZ ;  /* 0x0000000000067805 */ /* 0x000fc6000001ff00 */
[----:B------:R-:W-:Y:S02]  /*01d0*/  IMAD R5, R11, 0x400, R8 ;  /* 0x000004000b057824 */ /* 0x000fe400078e0208 */
[----:B------:R-:W-:-:S04]  /*01e0*/  IMAD R4, R4, -0x3, R9 ;  /* 0xfffffffd04047824 */ /* 0x000fc800078e0209 */
[----:B------:R-:W-:Y:S02]  /*01f0*/  IMAD R5, R4, 0x1c00, R5 ;  /* 0x00001c0004057824 */ /* 0x000fe400078e0205 */
[----:B------:R-:W-:Y:S02]  /*0200*/  IMAD.MOV.U32 R4, RZ, RZ, RZ ;  /* 0x000000ffff047224 */ /* 0x000fe400078e00ff */
[C---:B------:R-:W-:Y:S02]  /*0210*/  VIADD R11, R5.reuse, 0x200 ;  /* 0x00000200050b7836 */ /* 0x040fe40000000000 */
[C---:B------:R-:W-:Y:S02]  /*0220*/  VIADD R13, R5.reuse, 0x400 ;  /* 0x00000400050d7836 */ /* 0x040fe40000000000 */
[----:B-1----:R-:W-:-:S04]  /*0230*/  IMAD.WIDE R8, R5, 0x4, R2 ;  /* 0x0000000405087825 */ /* 0x002fc800078e0202 */
[--C-:B------:R-:W-:Y:S01]  /*0240*/  IMAD.WIDE R10, R11, 0x4, R2.reuse ;  /* 0x000000040b0a7825 */ /* 0x100fe200078e0202 */
[----:B------:R1:W2:Y:S04]  /*0250*/  @!P0 LDG.E R7, desc[UR4][R8.64] ;  /* 0x0000000408078981 */ /* 0x0002a8000c1e1900 */
[----:B------:R3:W2:Y:S01]  /*0260*/  @!P0 LDG.E R4, desc[UR4][R10.64] ;  /* 0x000000040a048981 */ /* 0x0006a2000c1e1900 */
[----:B------:R-:W-:-:S04]  /*0270*/  IMAD.WIDE R12, R13, 0x4, R2 ;  /* 0x000000040d0c7825 */ /* 0x000fc800078e0202 */
[----:B------:R-:W-:Y:S01]  /*0280*/  VIADD R15, R5, 0xe00 ;  /* 0x00000e00050f7836 */ /* 0x000fe20000000000 */
[----:B------:R4:W5:Y:S01]  /*0290*/  @!P0 LDG.E R21, desc[UR4][R12.64] ;  /* 0x000000040c158981 */ /* 0x000962000c1e1900 */
[----:B------:R-:W-:Y:S02]  /*02a0*/  IMAD.MOV.U32 R16, RZ, RZ, RZ ;  /* 0x000000ffff107224 */ /* 0x000fe400078e00ff */
[----:B------:R-:W-:-:S04]  /*02b0*/  IMAD.WIDE R14, R15, 0x4, R2 ;  /* 0x000000040f0e7825 */ /* 0x000fc800078e0202 */
[----:B------:R-:W-:Y:S01]  /*02c0*/  VIADD R17, R5, 0x1000 ;  /* 0x0000100005117836 */ /* 0x000fe20000000000 */
[----:B------:R-:W5:Y:S01]  /*02d0*/  @!P0 LDG.E R16, desc[UR4][R14.64] ;  /* 0x000000040e108981 */ /* 0x000f62000c1e1900 */
[----:B------:R-:W-:Y:S02]  /*02e0*/  IMAD.MOV.U32 R19, RZ, RZ, RZ ;  /* 0x000000ffff137224 */ /* 0x000fe400078e00ff */
[----:B-1----:R-:W-:-:S04]  /*02f0*/  IMAD.WIDE R8, R17, 0x4, R2 ;  /* 0x0000000411087825 */ /* 0x002fc800078e0202 */
[----:B---3--:R-:W-:Y:S01]  /*0300*/  VIADD R11, R5, 0x1200 ;  /* 0x00001200050b7836 */ /* 0x008fe20000000000 */
[----:B------:R1:W3:Y:S03]  /*0310*/  @!P0 LDG.E R19, desc[UR4][R8.64] ;  /* 0x0000000408138981 */ /* 0x0002e6000c1e1900 */
[----:B------:R-:W-:-:S04]  /*0320*/  IMAD.WIDE R10, R11, 0x4, R2 ;  /* 0x000000040b0a7825 */ /* 0x000fc800078e0202 */
[----:B----4-:R-:W-:Y:S01]  /*0330*/  VIADD R13, R5, 0x1c00 ;  /* 0x00001c00050d7836 */ /* 0x010fe20000000000 */
[----:B------:R4:W3:Y:S01]  /*0340*/  @!P0 LDG.E R6, desc[UR4][R10.64] ;  /* 0x000000040a068981 */ /* 0x0008e2000c1e1900 */
[----:B------:R-:W-:Y:S02]  /*0350*/  IMAD.MOV.U32 R17, RZ, RZ, RZ ;  /* 0x000000ffff117224 */ /* 0x000fe400078e00ff */
[----:B------:R-:W-:-:S05]  /*0360*/  IMAD.WIDE R12, R13, 0x4, R2 ;  /* 0x000000040d0c7825 */ /* 0x000fca00078e0202 */
[----:B------:R-:W3:Y:S01]  /*0370*/  @!P0 LDG.E R17, desc[UR4][R12.64] ;  /* 0x000000040c118981 */ /* 0x000ee2000c1e1900 */
[----:B-1----:R-:W-:Y:S02]  /*0380*/  P2R R8, PR, RZ, 0x1 ;  /* 0x00000001ff087803 */ /* 0x002fe40000000000 */
[----:B----4-:R-:W-:Y:S02]  /*0390*/  CS2R R10, SRZ ;  /* 0x00000000000a7805 */ /* 0x010fe4000001ff00 */
[C---:B--2---:R-:W-:Y:S02]  /*03a0*/  FSETP.GT.AND P5, PT, R4.reuse, R7, PT ;  /* 0x000000070400720b */ /* 0x044fe40003fa4000 */
[----:B------:R-:W-:Y:S02]  /*03b0*/  FSETP.NAN.AND P1, PT, R4, R4, PT ;  /* 0x000000040400720b */ /* 0x000fe40003f28000 */
[----:B-----5:R-:W-:-:S09]  /*03c0*/  FSETP.NAN.AND P2, PT, R21, R21, PT ;  /* 0x000000151500720b */ /* 0x020fd20003f48000 */
[----:B------:R-:W-:Y:S01]  /*03d0*/  @!P5 FSEL R4, R4, R7, P1 ;  /* 0x000000070404d208 */ /* 0x000fe20000800000 */
[C---:B------:R-:W-:Y:S01]  /*03e0*/  VIADD R7, R5.reuse, 0x1e00 ;  /* 0x00001e0005077836 */ /* 0x040fe20000000000 */
[----:B------:R-:W-:Y:S01]  /*03f0*/  FSETP.NAN.AND P1, PT, R16, R16, PT ;  /* 0x000000101000720b */ /* 0x000fe20003f28000 */
[----:B------:R-:W-:Y:S01]  /*0400*/  VIADD R5, R5, 0x2000 ;  /* 0x0000200005057836 */ /* 0x000fe20000000000 */
[----:B------:R-:W-:-:S04]  /*0410*/  FSETP.GEU.AND P4, PT, R4, R21, PT ;  /* 0x000000150400720b */ /* 0x000fc80003f8e000 */
[----:B------:R-:W-:Y:S02]  /*0420*/  @!P2 FSEL R21, R21, R4, !P4 ;  /* 0x000000041515a208 */ /* 0x000fe40006000000 */
[----:B---3--:R-:W-:Y:S02]  /*0430*/  FSETP.NAN.AND P3, PT, R19, R19, PT ;  /* 0x000000131300720b */ /* 0x008fe40003f68000 */
[----:B------:R-:W-:-:S04]  /*0440*/  FSETP.GEU.AND P2, PT, R21, R16, PT ;  /* 0x000000101500720b */ /* 0x000fc80003f4e000 */
[----:B------:R-:W-:Y:S02]  /*0450*/  @!P1 FSEL R16, R16, R21, !P2 ;  /* 0x0000001510109208 */ /* 0x000fe40005000000 */
[----:B------:R-:W-:Y:S02]  /*0460*/  FSETP.NAN.AND P6, PT, R6, R6, PT ;  /* 0x000000060600720b */ /* 0x000fe40003fc8000 */
[----:B------:R-:W-:-:S04]  /*0470*/  FSETP.GEU.AND P1, PT, R16, R19, PT ;  /* 0x000000131000720b */ /* 0x000fc80003f2e000 */
[----:B------:R-:W-:Y:S02]  /*0480*/  @!P3 FSEL R19, R19, R16, !P1 ;  /* 0x000000101313b208 */ /* 0x000fe40004800000 */
[----:B------:R-:W-:Y:S02]  /*0490*/  FSETP.NAN.AND P0, PT, R17, R17, PT ;  /* 0x000000111100720b */ /* 0x000fe40003f08000 */
[----:B------:R-:W-:-:S04]  /*04a0*/  FSETP.GEU.AND P3, PT, R19, R6, PT ;  /* 0x000000061300720b */ /* 0x000fc80003f6e000 */
[----:B------:R-:W-:-:S04]  /*04b0*/  @!P6 FSEL R6, R6, R19, !P3 ;  /* 0x000000130606e208 */ /* 0x000fc80005800000 */
[----:B------:R-:W-:-:S04]  /*04c0*/  FSETP.GEU.AND P6, PT, R6, R17, PT ;  /* 0x000000110600720b */ /* 0x000fc80003fce000 */
[----:B------:R-:W-:Y:S01]  /*04d0*/  @!P0 FSEL R17, R17, R6, !P6 ;  /* 0x0000000611118208 */ /* 0x000fe20007000000 */
[--C-:B------:R-:W-:Y:S01]  /*04e0*/  IMAD.WIDE R6, R7, 0x4, R2.reuse ;  /* 0x0000000407067825 */ /* 0x100fe200078e0202 */
[----:B------:R-:W-:Y:S02]  /*04f0*/  ISETP.NE.AND P0, PT, R8, RZ, PT ;  /* 0x000000ff0800720c */ /* 0x000fe40003f05270 */
[----:B------:R-:W1:Y:S01]  /*0500*/  LDC.64 R8, c[0x0][0x218] ;  /* 0x00008600ff087b82 */ /* 0x000e620000000a00 */
[----:B------:R-:W-:-:S10]  /*0510*/  IMAD.WIDE R2, R5, 0x4, R2 ;  /* 0x0000000405027825 */ /* 0x000fd400078e0202 */
[----:B------:R-:W2:Y:S04]  /*0520*/  @!P0 LDG.E R10, desc[UR4][R6.64] ;  /* 0x00000004060a8981 */ /* 0x000ea8000c1e1900 */
[----:B------:R1:W3:Y:S01]  /*0530*/  @!P0 LDG.E R11, desc[UR4][R2.64] ;  /* 0x00000004020b8981 */ /* 0x0002e2000c1e1900 */
[----:B------:R-:W-:-:S04]  /*0540*/  SEL R4, RZ, 0x1, !P5 ;  /* 0x00000001ff047807 */ /* 0x000fc80006800000 */
[----:B------:R-:W-:-:S04]  /*0550*/  SEL R4, R4, 0x2, P4 ;  /* 0x0000000204047807 */ /* 0x000fc80002000000 */
[----:B------:R-:W-:Y:S01]  /*0560*/  SEL R4, R4, 0x3, P2 ;  /* 0x0000000304047807 */ /* 0x000fe20001000000 */
[----:B-1----:R-:W-:-:S03]  /*0570*/  IMAD.WIDE R2, R0, 0x4, R8 ;  /* 0x0000000400027825 */ /* 0x002fc600078e0208 */
[----:B------:R-:W-:-:S04]  /*0580*/  SEL R4, R4, 0x4, P1 ;  /* 0x0000000404047807 */ /* 0x000fc80000800000 */
[----:B------:R-:W-:-:S04]  /*0590*/  SEL R4, R4, 0x5, P3 ;  /* 0x0000000504047807 */ /* 0x000fc80001800000 */
[----:B------:R-:W-:Y:S02]  /*05a0*/  SEL R5, R4, 0x6, P6 ;  /* 0x0000000604057807 */ /* 0x000fe40003000000 */
[----:B------:R-:W-:Y:S02]  /*05b0*/  IADD3 R4, P3, R0, UR6, RZ ;  /* 0x0000000600047c10 */ /* 0x000fe4000ff7e0ff */
[-C--:B--2---:R-:W-:Y:S02]  /*05c0*/  FSETP.NAN.AND P5, PT, R10, R10.reuse, PT ;  /* 0x0000000a0a00720b */ /* 0x084fe40003fa8000 */
[----:B------:R-:W-:Y:S02]  /*05d0*/  FSETP.GEU.AND P2, PT, R17, R10, PT ;  /* 0x0000000a1100720b */ /* 0x000fe40003f4e000 */
[----:B---3--:R-:W-:Y:S02]  /*05e0*/  FSETP.NAN.AND P4, PT, R11, R11, PT ;  /* 0x0000000b0b00720b */ /* 0x008fe40003f88000 */
[----:B------:R-:W-:-:S02]  /*05f0*/  SEL R6, R5, 0x7, P2 ;  /* 0x0000000705067807 */ /* 0x000fc40001000000 */
[----:B------:R-:W-:-:S05]  /*0600*/  LEA.HI.X.SX32 R5, R0, UR7, 0x1, P3 ;  /* 0x0000000700057c11 */ /* 0x000fca00098f0eff */
[----:B------:R-:W-:-:S04]  /*0610*/  @!P5 FSEL R10, R10, R17, !P2 ;  /* 0x000000110a0ad208 */ /* 0x000fc80005000000 */
[----:B------:R-:W-:-:S04]  /*0620*/  FSETP.GEU.AND P1, PT, R10, R11, PT ;  /* 0x0000000b0a00720b */ /* 0x000fc80003f2e000 */
[----:B------:R-:W-:Y:S02]  /*0630*/  @!P4 SEL R11, R11, R10, !P1 ;  /* 0x0000000a0b0bc207 */ /* 0x000fe40004800000 */
[----:B------:R-:W-:-:S03]  /*0640*/  SEL R7, R6, 0x8, P1 ;  /* 0x0000000806077807 */ /* 0x000fc60000800000 */
[----:B------:R1:W-:Y:S01]  /*0650*/  @!P0 STG.E desc[UR4][R2.64], R11 ;  /* 0x0000000b02008986 */ /* 0x0003e2000c101904 */
[----:B------:R-:W-:Y:S05]  /*0660*/  @P0 EXIT ;  /* 0x000000000000094d */ /* 0x000fea0003800000 */
[----:B------:R-:W-:Y:S01]  /*0670*/  STG.E.U8 desc[UR4][R4.64], R7 ;  /* 0x0000000704007986 */ /* 0x000fe2000c101104 */
[----:B------:R-:W-:Y:S05]  /*0680*/  EXIT ;  /* 0x000000000000794d */ /* 0x000fea0003800000 */
.L_x_0:
[----:B------:R-:W-:-:S00]  /*0690*/  BRA `(.L_x_0) ;  /* 0xfffffffc00fc7947 */ /* 0x000fc0000383ffff */
[----:B------:R-:W-:-:S00]  /*06a0*/  NOP ;  /* 0x0000000000007918 */ /* 0x000fc00000000000 */
        /* <DEDUP_REMOVED lines=13> */
.L_x_1:


//--------------------- .nv.constant0.triton_poi_fused_max_pool2d_with_indices_24 --------------------------
	.section	.nv.constant0.triton_poi_fused_max_pool2d_with_indices_24,"a",@progbits
	.sectionflags	@""
	.align	4
.nv.constant0.triton_poi_fused_max_pool2d_with_indices_24:
	.zero		556
